	.headerflags	@"EF_CUDA_TEXMODE_UNIFIED EF_CUDA_64BIT_ADDRESS EF_CUDA_ACCELERATORS EF_CUDA_SM90 EF_CUDA_VIRTUAL_SM(EF_CUDA_SM90)"
	.elftype	@"ET_EXEC"


//--------------------- .nv.info                  --------------------------
	.section	.nv.info,"",@"SHT_CUDA_INFO"
	.align	4


	//----- nvinfo : EIATTR_REGCOUNT
	.align		4
        /*0000*/ 	.byte	0x04, 0x2f
        /*0002*/ 	.short	(.L_1 - .L_0)
	.align		4
.L_0:
        /*0004*/ 	.word	index@(triton_poi_fused__native_batch_norm_legit_no_training_convolution_relu_19)
        /*0008*/ 	.word	0x0000001f


	//----- nvinfo : EIATTR_MIN_STACK_SIZE
	.align		4
.L_1:
        /*000c*/ 	.byte	0x04, 0x12
        /*000e*/ 	.short	(.L_3 - .L_2)
	.align		4
.L_2:
        /*0010*/ 	.word	index@(triton_poi_fused__native_batch_norm_legit_no_training_convolution_relu_19)
        /*0014*/ 	.word	0x00000000


	//----- nvinfo : EIATTR_FRAME_SIZE
	.align		4
.L_3:
        /*0018*/ 	.byte	0x04, 0x11
        /*001a*/ 	.short	(.L_5 - .L_4)
	.align		4
.L_4:
        /*001c*/ 	.word	index@(triton_poi_fused__native_batch_norm_legit_no_training_convolution_relu_19)
        /*0020*/ 	.word	0x00000000


	//----- nvinfo : EIATTR_MIN_STACK_SIZE
	.align		4
.L_5:
        /*0024*/ 	.byte	0x04, 0x12
        /*0026*/ 	.short	(.L_7 - .L_6)
	.align		4
.L_6:
        /*0028*/ 	.word	index@(triton_poi_fused__native_batch_norm_legit_no_training_convolution_relu_19)
        /*002c*/ 	.word	0x00000000
.L_7:


//--------------------- .nv.info.triton_poi_fused__native_batch_norm_legit_no_training_convolution_relu_19 --------------------------
	.section	.nv.info.triton_poi_fused__native_batch_norm_legit_no_training_convolution_relu_19,"",@"SHT_CUDA_INFO"
	.sectionflags	@""
	.align	4


	//----- nvinfo : EIATTR_CUDA_API_VERSION
	.align		4
        /*0000*/ 	.byte	0x04, 0x37
        /*0002*/ 	.short	(.L_9 - .L_8)
.L_8:
        /*0004*/ 	.word	0x0000007c


	//----- nvinfo : EIATTR_KPARAM_INFO
	.align		4
.L_9:
        /*0008*/ 	.byte	0x04, 0x17
        /*000a*/ 	.short	(.L_11 - .L_10)
.L_10:
        /*000c*/ 	.word	0x00000000
        /*0010*/ 	.short	0x0003
        /*0012*/ 	.short	0x0014
        /*0014*/ 	.byte	0x00, 0xf0, 0x11, 0x00


	//----- nvinfo : EIATTR_KPARAM_INFO
	.align		4
.L_11:
        /*0018*/ 	.byte	0x04, 0x17
        /*001a*/ 	.short	(.L_13 - .L_12)
.L_12:
        /*001c*/ 	.word	0x00000000
        /*0020*/ 	.short	0x0002
        /*0022*/ 	.short	0x0010
        /*0024*/ 	.byte	0x00, 0xf0, 0x11, 0x00


	//----- nvinfo : EIATTR_KPARAM_INFO
	.align		4
.L_13:
        /*0028*/ 	.byte	0x04, 0x17
        /*002a*/ 	.short	(.L_15 - .L_14)
.L_14:
        /*002c*/ 	.word	0x00000000
        /*0030*/ 	.short	0x0001
        /*0032*/ 	.short	0x0008
        /*0034*/ 	.byte	0x00, 0xf4, 0x21, 0x00


	//----- nvinfo : EIATTR_KPARAM_INFO
	.align		4
.L_15:
        /*0038*/ 	.byte	0x04, 0x17
        /*003a*/ 	.short	(.L_17 - .L_16)
.L_16:
        /*003c*/ 	.word	0x00000000
        /*0040*/ 	.short	0x0000
        /*0042*/ 	.short	0x0000
        /*0044*/ 	.byte	0x00, 0xf4, 0x21, 0x00


	//----- nvinfo : EIATTR_SPARSE_MMA_MASK
	.align		4
.L_17:
        /*0048*/ 	.byte	0x03, 0x50
        /*004a*/ 	.short	0x0000


	//----- nvinfo : EIATTR_MAXREG_COUNT
	.align		4
        /*004c*/ 	.byte	0x03, 0x1b
        /*004e*/ 	.short	0x00ff


	//----- nvinfo : EIATTR_EXIT_INSTR_OFFSETS
	.align		4
        /*0050*/ 	.byte	0x04, 0x1c
        /*0052*/ 	.short	(.L_19 - .L_18)


	//   ....[0]....
.L_18:
        /*0054*/ 	.word	0x000005c0


	//   ....[1]....
        /*0058*/ 	.word	0x00000610


	//----- nvinfo : EIATTR_REQNTID
	.align		4
.L_19:
        /*005c*/ 	.byte	0x04, 0x10
        /*005e*/ 	.short	(.L_21 - .L_20)
.L_20:
        /*0060*/ 	.word	0x00000080
        /*0064*/ 	.word	0x00000001
        /*0068*/ 	.word	0x00000001


	//----- nvinfo : EIATTR_CBANK_PARAM_SIZE
	.align		4
.L_21:
        /*006c*/ 	.byte	0x03, 0x19
        /*006e*/ 	.short	0x0018


	//----- nvinfo : EIATTR_PARAM_CBANK
	.align		4
        /*0070*/ 	.byte	0x04, 0x0a
        /*0072*/ 	.short	(.L_23 - .L_22)
	.align		4
.L_22:
        /*0074*/ 	.word	index@(.nv.constant0.triton_poi_fused__native_batch_norm_legit_no_training_convolution_relu_19)
        /*0078*/ 	.short	0x0210
        /*007a*/ 	.short	0x0018


	//----- nvinfo : EIATTR_SW_WAR
	.align		4
.L_23:
        /*007c*/ 	.byte	0x04, 0x36
        /*007e*/ 	.short	(.L_25 - .L_24)
.L_24:
        /*0080*/ 	.word	0x00000008
.L_25:


//--------------------- .nv.callgraph             --------------------------
	.section	.nv.callgraph,"",@"SHT_CUDA_CALLGRAPH"
	.align	4
	.sectionentsize	8
	.align		4
        /*0000*/ 	.word	0x00000000
	.align		4
        /*0004*/ 	.word	0xffffffff
	.align		4
        /*0008*/ 	.word	0x00000000
	.align		4
        /*000c*/ 	.word	0xfffffffe
	.align		4
        /*0010*/ 	.word	0x00000000
	.align		4
        /*0014*/ 	.word	0xfffffffd
	.align		4
        /*0018*/ 	.word	0x00000000
	.align		4
        /*001c*/ 	.word	0xfffffffc


//--------------------- .text.triton_poi_fused__native_batch_norm_legit_no_training_convolution_relu_19 --------------------------
	.section	.text.triton_poi_fused__native_batch_norm_legit_no_training_convolution_relu_19,"ax",@progbits
	.sectionflags	@"SHF_BARRIERS=1"
	.align	128
        .global         triton_poi_fused__native_batch_norm_legit_no_training_convolution_relu_19
        .type           triton_poi_fused__native_batch_norm_legit_no_training_convolution_relu_19,@function
        .size           triton_poi_fused__native_batch_norm_legit_no_training_convolution_relu_19,(.L_x_1 - triton_poi_fused__native_batch_norm_legit_no_training_convolution_relu_19)
        .other          triton_poi_fused__native_batch_norm_legit_no_training_convolution_relu_19,@"STO_CUDA_ENTRY STV_DEFAULT"
triton_poi_fused__native_batch_norm_legit_no_training_convolution_relu_19:
.text.triton_poi_fused__native_batch_norm_legit_no_training_convolution_relu_19:
[----:B------:R-:W0:Y:S01]  /*0000*/  LDC R1, c[0x0][0x28] ;  /* 0x00000a00ff017b82 */ /* 0x000e220000000800 */
[----:B------:R-:W1:Y:S07]  /*0010*/  S2R R21, SR_TID.X ;  /* 0x0000000000157919 */ /* 0x000e6e0000002100 */
[----:B------:R-:W2:Y:S01]  /*0020*/  LDC.64 R8, c[0x0][0x210] ;  /* 0x00008400ff087b82 */ /* 0x000ea20000000a00 */
[----:B------:R-:W-:Y:S01]  /*0030*/  IMAD.MOV.U32 R20, RZ, RZ, RZ ;  /* 0x000000ffff147224 */ /* 0x000fe200078e00ff */
[----:B------:R-:W-:Y:S01]  /*0040*/  ULDC.64 UR6, c[0x0][0x208] ;  /* 0x0000820000067ab9 */ /* 0x000fe20000000a00 */
[----:B------:R-:W3:Y:S01]  /*0050*/  S2R R0, SR_CTAID.X ;  /* 0x0000000000007919 */ /* 0x000ee20000002500 */
[----:B------:R-:W4:Y:S01]  /*0060*/  S2R R18, SR_CTAID.Y ;  /* 0x0000000000127919 */ /* 0x000f220000002600 */
[----:B------:R-:W-:Y:S01]  /*0070*/  IMAD.MOV.U32 R28, RZ, RZ, RZ ;  /* 0x000000ffff1c7224 */ /* 0x000fe200078e00ff */
[----:B-1----:R-:W-:Y:S01]  /*0080*/  SHF.R.U32.HI R19, RZ, 0x4, R21 ;  /* 0x00000004ff137819 */ /* 0x002fe20000011615 */
[----:B---3--:R-:W-:-:S03]  /*0090*/  IMAD.SHL.U32 R0, R0, 0x10, RZ ;  /* 0x0000001000007824 */ /* 0x008fc600078e00ff */
[----:B------:R-:W-:Y:S01]  /*00a0*/  SGXT.U32 R19, R19, 0x3 ;  /* 0x000000031313781a */ /* 0x000fe20000000000 */
[----:B----4-:R-:W-:Y:S01]  /*00b0*/  IMAD.SHL.U32 R18, R18, 0x40, RZ ;  /* 0x0000004012127824 */ /* 0x010fe200078e00ff */
[----:B------:R-:W-:-:S04]  /*00c0*/  LOP3.LUT R12, R0, 0xf, R21, 0xf8, !PT ;  /* 0x0000000f000c7812 */ /* 0x000fc800078ef815 */
[----:B------:R-:W-:Y:S02]  /*00d0*/  LOP3.LUT R3, R18, 0x8, R19, 0xfe, !PT ;  /* 0x0000000812037812 */ /* 0x000fe400078efe13 */
[----:B------:R-:W-:Y:S02]  /*00e0*/  LOP3.LUT R5, R18, 0x18, R19, 0xfe, !PT ;  /* 0x0000001812057812 */ /* 0x000fe400078efe13 */
[----:B------:R-:W-:Y:S01]  /*00f0*/  LOP3.LUT R2, R18, R19, RZ, 0xfc, !PT ;  /* 0x0000001312027212 */ /* 0x000fe200078efcff */
[--C-:B------:R-:W-:Y:S01]  /*0100*/  IMAD R3, R3, 0x9, R12.reuse ;  /* 0x0000000903037824 */ /* 0x100fe200078e020c */
[----:B------:R-:W-:Y:S01]  /*0110*/  LOP3.LUT R4, R18, 0x10, R19, 0xfe, !PT ;  /* 0x0000001012047812 */ /* 0x000fe200078efe13 */
        /* <DEDUP_REMOVED lines=9> */
[----:B------:R-:W-:Y:S01]  /*01b0*/  ISETP.GE.AND P0, PT, R12, 0x9, PT ;  /* 0x000000090c00780c */ /* 0x000fe20003f06270 */
[----:B------:R-:W-:-:S02]  /*01c0*/  IMAD R25, R10, 0x9, R12 ;  /* 0x000000090a197824 */ /* 0x000fc400078e020c */
[----:B------:R-:W-:Y:S02]  /*01d0*/  IMAD R27, R11, 0x9, R12 ;  /* 0x000000090b1b7824 */ /* 0x000fe400078e020c */
[----:B--2---:R-:W-:-:S04]  /*01e0*/  IMAD.WIDE R14, R3, 0x4, R8 ;  /* 0x00000004030e7825 */ /* 0x004fc800078e0208 */
[----:B------:R-:W-:-:S04]  /*01f0*/  IMAD.WIDE R10, R5, 0x4, R8 ;  /* 0x00000004050a7825 */ /* 0x000fc800078e0208 */
[----:B------:R-:W-:-:S04]  /*0200*/  IMAD.WIDE R16, R17, 0x4, R8 ;  /* 0x0000000411107825 */ /* 0x000fc800078e0208 */
[--C-:B------:R-:W-:Y:S01]  /*0210*/  IMAD.WIDE R12, R13, 0x4, R8.reuse ;  /* 0x000000040d0c7825 */ /* 0x100fe200078e0208 */
[----:B------:R-:W2:Y:S03]  /*0220*/  @!P0 LDG.E.EL R20, desc[UR6][R16.64] ;  /* 0x0000000610148981 */ /* 0x000ea6000c2e1900 */
[----:B------:R-:W-:Y:S01]  /*0230*/  IMAD.WIDE R4, R23, 0x4, R8 ;  /* 0x0000000417047825 */ /* 0x000fe200078e0208 */
[----:B------:R-:W-:-:S03]  /*0240*/  CS2R R22, SRZ ;  /* 0x0000000000167805 */ /* 0x000fc6000001ff00 */
[----:B------:R-:W-:-:S03]  /*0250*/  IMAD.WIDE R6, R7, 0x4, R8 ;  /* 0x0000000407067825 */ /* 0x000fc600078e0208 */
[----:B------:R1:W3:Y:S01]  /*0260*/  @!P0 LDG.E.EL R22, desc[UR6][R12.64] ;  /* 0x000000060c168981 */ /* 0x0002e2000c2e1900 */
[--C-:B------:R-:W-:Y:S01]  /*0270*/  IMAD.WIDE R2, R25, 0x4, R8.reuse ;  /* 0x0000000419027825 */ /* 0x100fe200078e0208 */
[----:B------:R-:W-:Y:S02]  /*0280*/  CS2R R24, SRZ ;  /* 0x0000000000187805 */ /* 0x000fe4000001ff00 */
[----:B------:R4:W5:Y:S01]  /*0290*/  @!P0 LDG.E.EL R23, desc[UR6][R10.64] ;  /* 0x000000060a178981 */ /* 0x000962000c2e1900 */
[----:B------:R-:W-:Y:S01]  /*02a0*/  IMAD.WIDE R8, R27, 0x4, R8 ;  /* 0x000000041b087825 */ /* 0x000fe200078e0208 */
[----:B------:R-:W-:Y:S02]  /*02b0*/  CS2R R26, SRZ ;  /* 0x00000000001a7805 */ /* 0x000fe4000001ff00 */
[----:B------:R-:W5:Y:S04]  /*02c0*/  @!P0 LDG.E.EL R24, desc[UR6][R14.64] ;  /* 0x000000060e188981 */ /* 0x000f68000c2e1900 */
[----:B------:R1:W5:Y:S04]  /*02d0*/  @!P0 LDG.E.EL R25, desc[UR6][R4.64] ;  /* 0x0000000604198981 */ /* 0x000368000c2e1900 */
[----:B------:R-:W5:Y:S04]  /*02e0*/  @!P0 LDG.E.EL R26, desc[UR6][R6.64] ;  /* 0x00000006061a8981 */ /* 0x000f68000c2e1900 */
[----:B------:R4:W5:Y:S04]  /*02f0*/  @!P0 LDG.E.EL R28, desc[UR6][R2.64] ;  /* 0x00000006021c8981 */ /* 0x000968000c2e1900 */
[----:B------:R4:W5:Y:S01]  /*0300*/  @!P0 LDG.E.EL R27, desc[UR6][R8.64] ;  /* 0x00000006081b8981 */ /* 0x000962000c2e1900 */
[----:B------:R-:W4:Y:S01]  /*0310*/  S2UR UR5, SR_CgaCtaId ;  /* 0x00000000000579c3 */ /* 0x000f220000008800 */
[----:B-1----:R-:W-:Y:S01]  /*0320*/  IMAD.SHL.U32 R12, R21, 0x40, RZ ;  /* 0x00000040150c7824 */ /* 0x002fe200078e00ff */
[----:B------:R-:W-:-:S04]  /*0330*/  UMOV UR4, 0x400 ;  /* 0x0000040000047882 */ /* 0x000fc80000000000 */
[----:B------:R-:W-:-:S04]  /*0340*/  LOP3.LUT R12, R12, 0x3c0, RZ, 0xc0, !PT ;  /* 0x000003c00c0c7812 */ /* 0x000fc800078ec0ff */
[----:B----4-:R-:W-:-:S04]  /*0350*/  LOP3.LUT R11, R12, R19, RZ, 0xfc, !PT ;  /* 0x000000130c0b7212 */ /* 0x010fc800078efcff */
[----:B------:R-:W-:Y:S01]  /*0360*/  LEA.HI R11, R12, R11, RZ, 0x1c ;  /* 0x0000000b0c0b7211 */ /* 0x000fe200078fe0ff */
[----:B0-----:R-:W-:-:S06]  /*0370*/  UPRMT UR4, UR5, 0x654, UR4 ;  /* 0x0000065405047896 */ /* 0x001fcc0008000004 */
[----:B------:R-:W-:Y:S02]  /*0380*/  LEA R13, R11, UR4, 0x2 ;  /* 0x000000040b0d7c11 */ /* 0x000fe4000f8e10ff */
[----:B------:R-:W-:Y:S01]  /*0390*/  SHF.R.U32.HI R4, RZ, 0x2, R21 ;  /* 0x00000002ff047819 */ /* 0x000fe20000011615 */
[----:B------:R-:W-:-:S03]  /*03a0*/  IMAD.SHL.U32 R21, R21, 0x4, RZ ;  /* 0x0000000415157824 */ /* 0x000fc600078e00ff */
[----:B------:R-:W-:Y:S02]  /*03b0*/  LOP3.LUT R3, R4, 0x1c, RZ, 0xc0, !PT ;  /* 0x0000001c04037812 */ /* 0x000fe400078ec0ff */
[----:B------:R-:W-:-:S05]  /*03c0*/  LOP3.LUT R8, R21, 0x1fc, RZ, 0xc0, !PT ;  /* 0x000001fc15087812 */ /* 0x000fca00078ec0ff */
[----:B------:R-:W-:-:S05]  /*03d0*/  IMAD.IADD R3, R8, 0x1, R3 ;  /* 0x0000000108037824 */ /* 0x000fca00078e0203 */
[----:B------:R-:W-:Y:S02]  /*03e0*/  LEA R4, R3, UR4, 0x2 ;  /* 0x0000000403047c11 */ /* 0x000fe4000f8e10ff */
[----:B------:R-:W-:Y:S01]  /*03f0*/  LOP3.LUT R18, R18, 0x3c, R21, 0xf8, !PT ;  /* 0x0000003c12127812 */ /* 0x000fe200078ef815 */
[----:B------:R-:W0:Y:S04]  /*0400*/  LDC.64 R2, c[0x0][0x218] ;  /* 0x00008600ff027b82 */ /* 0x000e280000000a00 */
[----:B------:R-:W-:-:S05]  /*0410*/  IMAD.HI R9, R18, 0x2aaaaaab, RZ ;  /* 0x2aaaaaab12097827 */ /* 0x000fca00078e02ff */
[----:B------:R-:W-:-:S04]  /*0420*/  SHF.R.U32.HI R10, RZ, 0x1f, R9 ;  /* 0x0000001fff0a7819 */ /* 0x000fc80000011609 */
[----:B------:R-:W-:Y:S02]  /*0430*/  LEA.HI.SX32 R11, R9, R10, 0x1c ;  /* 0x0000000a090b7211 */ /* 0x000fe400078fe2ff */
[----:B------:R-:W-:Y:S02]  /*0440*/  LOP3.LUT R10, R8, 0x200, RZ, 0xfc, !PT ;  /* 0x00000200080a7812 */ /* 0x000fe400078efcff */
[----:B------:R-:W-:Y:S01]  /*0450*/  LOP3.LUT R9, R0, R19, RZ, 0xfc, !PT ;  /* 0x0000001300097212 */ /* 0x000fe200078efcff */
[C---:B------:R-:W-:Y:S01]  /*0460*/  IMAD R18, R11.reuse, -0x60, R18 ;  /* 0xffffffa00b127824 */ /* 0x040fe200078e0212 */
[----:B------:R-:W-:Y:S02]  /*0470*/  LOP3.LUT R0, R0, 0x8, R19, 0xfe, !PT ;  /* 0x0000000800007812 */ /* 0x000fe400078efe13 */
[----:B------:R-:W-:Y:S01]  /*0480*/  SHF.R.U32.HI R10, RZ, 0x4, R10 ;  /* 0x00000004ff0a7819 */ /* 0x000fe2000001160a */
[----:B------:R-:W-:Y:S01]  /*0490*/  IMAD R18, R11, 0x360, R18 ;  /* 0x000003600b127824 */ /* 0x000fe200078e0212 */
[----:B------:R-:W-:-:S02]  /*04a0*/  ISETP.GE.AND P1, PT, R9, 0x9, PT ;  /* 0x000000090900780c */ /* 0x000fc40003f26270 */
[----:B------:R-:W-:Y:S02]  /*04b0*/  ISETP.GE.AND P0, PT, R0, 0x9, PT ;  /* 0x000000090000780c */ /* 0x000fe40003f06270 */
[----:B------:R-:W-:Y:S01]  /*04c0*/  LOP3.LUT R11, R10, 0x3c, RZ, 0xc0, !PT ;  /* 0x0000003c0a0b7812 */ /* 0x000fe200078ec0ff */
[----:B------:R-:W-:-:S04]  /*04d0*/  IMAD R9, R9, 0x60, R18 ;  /* 0x0000006009097824 */ /* 0x000fc800078e0212 */
[----:B------:R-:W-:Y:S02]  /*04e0*/  IMAD.IADD R11, R8, 0x1, R11 ;  /* 0x00000001080b7824 */ /* 0x000fe400078e020b */
[----:B0-----:R-:W-:-:S03]  /*04f0*/  IMAD.WIDE R8, R9, 0x4, R2 ;  /* 0x0000000409087825 */ /* 0x001fc600078e0202 */
[----:B------:R-:W-:Y:S01]  /*0500*/  LEA R11, R11, UR4, 0x2 ;  /* 0x000000040b0b7c11 */ /* 0x000fe2000f8e10ff */
[----:B--2---:R-:W-:Y:S04]  /*0510*/  STS [R13], R20 ;  /* 0x000000140d007388 */ /* 0x004fe80000000800 */
[----:B---3--:R-:W-:Y:S04]  /*0520*/  STS [R13+0x40], R22 ;  /* 0x000040160d007388 */ /* 0x008fe80000000800 */
[----:B-----5:R-:W-:Y:S04]  /*0530*/  STS [R13+0x60], R23 ;  /* 0x000060170d007388 */ /* 0x020fe80000000800 */
[----:B------:R-:W-:Y:S04]  /*0540*/  STS [R13+0x20], R24 ;  /* 0x000020180d007388 */ /* 0x000fe80000000800 */
[----:B------:R-:W-:Y:S04]  /*0550*/  STS [R13+0x80], R25 ;  /* 0x000080190d007388 */ /* 0x000fe80000000800 */
[----:B------:R-:W-:Y:S04]  /*0560*/  STS [R13+0xa0], R26 ;  /* 0x0000a01a0d007388 */ /* 0x000fe80000000800 */
[----:B------:R-:W-:Y:S04]  /*0570*/  STS [R13+0xc0], R28 ;  /* 0x0000c01c0d007388 */ /* 0x000fe80000000800 */
[----:B------:R-:W-:Y:S01]  /*0580*/  STS [R13+0xe0], R27 ;  /* 0x0000e01b0d007388 */ /* 0x000fe20000000800 */
[----:B------:R-:W-:Y:S06]  /*0590*/  BAR.SYNC.DEFER_BLOCKING 0x0 ;  /* 0x0000000000007b1d */ /* 0x000fec0000010000 */
[----:B------:R-:W0:Y:S04]  /*05a0*/  LDS.128 R4, [R4] ;  /* 0x0000000004047984 */ /* 0x000e280000000c00 */
[----:B0-----:R0:W-:Y:S02]  /*05b0*/  @!P1 STG.E.128 desc[UR6][R8.64], R4 ;  /* 0x0000000408009986 */ /* 0x0011e4000c101d06 */
[----:B0-----:R-:W-:Y:S05]  /*05c0*/  @P0 EXIT ;  /* 0x000000000000094d */ /* 0x001fea0003800000 */
[----:B0-----:R-:W0:Y:S01]  /*05d0*/  LDS.128 R8, [R11+0x800] ;  /* 0x000800000b087984 */ /* 0x001e220000000c00 */
[----:B------:R-:W-:-:S04]  /*05e0*/  IMAD R5, R0, 0x60, R18 ;  /* 0x0000006000057824 */ /* 0x000fc800078e0212 */
[----:B------:R-:W-:-:S05]  /*05f0*/  IMAD.WIDE R2, R5, 0x4, R2 ;  /* 0x0000000405027825 */ /* 0x000fca00078e0202 */
[----:B0-----:R-:W-:Y:S01]  /*0600*/  STG.E.128 desc[UR6][R2.64], R8 ;  /* 0x0000000802007986 */ /* 0x001fe2000c101d06 */
[----:B------:R-:W-:Y:S05]  /*0610*/  EXIT ;  /* 0x000000000000794d */ /* 0x000fea0003800000 */
.L_x_0:
[----:B------:R-:W-:-:S00]  /*0620*/  BRA `(.L_x_0) ;  /* 0xfffffffc00fc7947 */ /* 0x000fc0000383ffff */
[----:B------:R-:W-:-:S00]  /*0630*/  NOP ;  /* 0x0000000000007918 */ /* 0x000fc00000000000 */
        /* <DEDUP_REMOVED lines=12> */
.L_x_1:


//--------------------- .nv.shared.triton_poi_fused__native_batch_norm_legit_no_training_convolution_relu_19 --------------------------
	.section	.nv.shared.triton_poi_fused__native_batch_norm_legit_no_training_convolution_relu_19,"aw",@nobits
	.sectionflags	@""
	.align	16
	.zero		1024


//--------------------- .nv.constant0.triton_poi_fused__native_batch_norm_legit_no_training_convolution_relu_19 --------------------------
	.section	.nv.constant0.triton_poi_fused__native_batch_norm_legit_no_training_convolution_relu_19,"a",@progbits
	.sectionflags	@""
	.align	4
.nv.constant0.triton_poi_fused__native_batch_norm_legit_no_training_convolution_relu_19:
	.zero		552
